//
// Generated by NVIDIA NVVM Compiler
//
// Compiler Build ID: CL-36424714
// Cuda compilation tools, release 13.0, V13.0.88
// Based on NVVM 20.0.0
//

.version 9.0
.target sm_100
.address_size 64

	// .globl	_Z11bitonicSwapPiiiii

.visible .entry _Z11bitonicSwapPiiiii(
	.param .u64 .ptr .align 1 _Z11bitonicSwapPiiiii_param_0,
	.param .u32 _Z11bitonicSwapPiiiii_param_1,
	.param .u32 _Z11bitonicSwapPiiiii_param_2,
	.param .u32 _Z11bitonicSwapPiiiii_param_3,
	.param .u32 _Z11bitonicSwapPiiiii_param_4
)
{
	.reg .pred 	%p<4>;
	.reg .b32 	%r<27>;
	.reg .b64 	%rd<7>;

	ld.param.u64 	%rd3, [_Z11bitonicSwapPiiiii_param_0];
	ld.param.u32 	%r7, [_Z11bitonicSwapPiiiii_param_2];
	ld.param.u32 	%r8, [_Z11bitonicSwapPiiiii_param_3];
	ld.param.u32 	%r9, [_Z11bitonicSwapPiiiii_param_4];
	cvta.to.global.u64 	%rd4, %rd3;
	mov.u32 	%r10, %ctaid.x;
	mov.u32 	%r11, %ntid.x;
	mov.u32 	%r12, %tid.x;
	mad.lo.s32 	%r13, %r10, %r11, %r12;
	mov.u32 	%r14, %ctaid.z;
	shl.b32 	%r15, %r14, %r9;
	mov.u32 	%r16, %ctaid.y;
	add.s32 	%r17, %r15, %r16;
	mov.u32 	%r18, %ntid.y;
	mov.u32 	%r19, %tid.y;
	shr.s32 	%r20, %r7, 1;
	mad.lo.s32 	%r21, %r7, %r13, %r19;
	mad.lo.s32 	%r22, %r17, %r18, %r21;
	shr.u32 	%r23, %r13, %r8;
	and.b32  	%r24, %r23, 1;
	setp.eq.b32 	%p1, %r24, 1;
	mul.wide.s32 	%rd5, %r22, 4;
	add.s64 	%rd1, %rd4, %rd5;
	mul.wide.s32 	%rd6, %r20, 4;
	add.s64 	%rd2, %rd1, %rd6;
	@%p1 bra 	$L__BB0_2;
	ld.global.u32 	%r26, [%rd1];
	ld.global.u32 	%r25, [%rd2];
	setp.gt.s32 	%p3, %r26, %r25;
	@%p3 bra 	$L__BB0_3;
	bra.uni 	$L__BB0_4;
$L__BB0_2:
	ld.global.u32 	%r26, [%rd1];
	ld.global.u32 	%r25, [%rd2];
	setp.ge.s32 	%p2, %r26, %r25;
	@%p2 bra 	$L__BB0_4;
$L__BB0_3:
	st.global.u32 	[%rd1], %r25;
	st.global.u32 	[%rd2], %r26;
$L__BB0_4:
	ret;

}


// ===== COMPILED SASS (sm_100) =====

	.target	sm_100

	.elftype	@"ET_EXEC"


//--------------------- .note.nv.tkinfo           --------------------------
	.section	.note.nv.tkinfo,"",@"SHT_NOTE"
	.sectionflags	@"SHF_NOTE_NV_TKINFO"
	.tkinfo
        /*0018*/ 	.word	0x00000002
        /*0030*/ 	.string	""
        /*0030*/ 	.string	"ptxas"
        /*0030*/ 	.string	"Cuda compilation tools, release 13.0, V13.0.88"
        /*0030*/ 	.string	"Build cuda_13.0.r13.0/compiler.36424714_0"
        /*0030*/ 	.string	"-arch sm_100 -m 64 "



//--------------------- .note.nv.cuinfo           --------------------------
	.section	.note.nv.cuinfo,"",@"SHT_NOTE"
	.sectionflags	@"SHF_NOTE_NV_CUINFO"
        /*0018*/ 	.short	0x0002
        /*001a*/ 	.short	0x0064
        /*001c*/ 	.short	0x0082
	.zero		2


//--------------------- .nv.info                  --------------------------
	.section	.nv.info,"",@"SHT_CUDA_INFO"
	.align	4


	//----- nvinfo : EIATTR_REGCOUNT
	.align		4
        /*0000*/ 	.byte	0x04, 0x2f
        /*0002*/ 	.short	(.L_1 - .L_0)
	.align		4
.L_0:
        /*0004*/ 	.word	index@(_Z11bitonicSwapPiiiii)
        /*0008*/ 	.word	0x0000000c


	//----- nvinfo : EIATTR_FRAME_SIZE
	.align		4
.L_1:
        /*000c*/ 	.byte	0x04, 0x11
        /*000e*/ 	.short	(.L_3 - .L_2)
	.align		4
.L_2:
        /*0010*/ 	.word	index@(_Z11bitonicSwapPiiiii)
        /*0014*/ 	.word	0x00000000


	//----- nvinfo : EIATTR_MIN_STACK_SIZE
	.align		4
.L_3:
        /*0018*/ 	.byte	0x04, 0x12
        /*001a*/ 	.short	(.L_5 - .L_4)
	.align		4
.L_4:
        /*001c*/ 	.word	index@(_Z11bitonicSwapPiiiii)
        /*0020*/ 	.word	0x00000000
.L_5:


//--------------------- .nv.compat                --------------------------
	.section	.nv.compat,"",@"SHT_CUDA_COMPAT_INFO"
	.align	4
        /*0000*/ 	.byte	0x02, 0x09, 0x00, 0x00, 0x02, 0x02, 0x01, 0x00, 0x02, 0x05, 0x05, 0x00, 0x03, 0x07, 0x01, 0x01
        /*0010*/ 	.byte	0x02, 0x03, 0x00, 0x00, 0x02, 0x06, 0x01, 0x00, 0x04, 0x0b, 0x08, 0x00, 0x09, 0x00, 0x00, 0x00
        /*0020*/ 	.byte	0x00, 0x00, 0x00, 0x00


//--------------------- .nv.info._Z11bitonicSwapPiiiii --------------------------
	.section	.nv.info._Z11bitonicSwapPiiiii,"",@"SHT_CUDA_INFO"
	.sectionflags	@""
	.align	4


	//----- nvinfo : EIATTR_CUDA_API_VERSION
	.align		4
        /*0000*/ 	.byte	0x04, 0x37
        /*0002*/ 	.short	(.L_7 - .L_6)
.L_6:
        /*0004*/ 	.word	0x00000082


	//----- nvinfo : EIATTR_KPARAM_INFO
	.align		4
.L_7:
        /*0008*/ 	.byte	0x04, 0x17
        /*000a*/ 	.short	(.L_9 - .L_8)
.L_8:
        /*000c*/ 	.word	0x00000000
        /*0010*/ 	.short	0x0004
        /*0012*/ 	.short	0x0014
        /*0014*/ 	.byte	0x00, 0xf0, 0x11, 0x00


	//----- nvinfo : EIATTR_KPARAM_INFO
	.align		4
.L_9:
        /*0018*/ 	.byte	0x04, 0x17
        /*001a*/ 	.short	(.L_11 - .L_10)
.L_10:
        /*001c*/ 	.word	0x00000000
        /*0020*/ 	.short	0x0003
        /*0022*/ 	.short	0x0010
        /*0024*/ 	.byte	0x00, 0xf0, 0x11, 0x00


	//----- nvinfo : EIATTR_KPARAM_INFO
	.align		4
.L_11:
        /*0028*/ 	.byte	0x04, 0x17
        /*002a*/ 	.short	(.L_13 - .L_12)
.L_12:
        /*002c*/ 	.word	0x00000000
        /*0030*/ 	.short	0x0002
        /*0032*/ 	.short	0x000c
        /*0034*/ 	.byte	0x00, 0xf0, 0x11, 0x00


	//----- nvinfo : EIATTR_KPARAM_INFO
	.align		4
.L_13:
        /*0038*/ 	.byte	0x04, 0x17
        /*003a*/ 	.short	(.L_15 - .L_14)
.L_14:
        /*003c*/ 	.word	0x00000000
        /*0040*/ 	.short	0x0001
        /*0042*/ 	.short	0x0008
        /*0044*/ 	.byte	0x00, 0xf0, 0x11, 0x00


	//----- nvinfo : EIATTR_KPARAM_INFO
	.align		4
.L_15:
        /*0048*/ 	.byte	0x04, 0x17
        /*004a*/ 	.short	(.L_17 - .L_16)
.L_16:
        /*004c*/ 	.word	0x00000000
        /*0050*/ 	.short	0x0000
        /*0052*/ 	.short	0x0000
        /*0054*/ 	.byte	0x00, 0xf5, 0x21, 0x00


	//----- nvinfo : EIATTR_SPARSE_MMA_MASK
	.align		4
.L_17:
        /*0058*/ 	.byte	0x03, 0x50
        /*005a*/ 	.short	0x0000


	//----- nvinfo : EIATTR_MAXREG_COUNT
	.align		4
        /*005c*/ 	.byte	0x03, 0x1b
        /*005e*/ 	.short	0x00ff


	//----- nvinfo : EIATTR_MERCURY_ISA_VERSION
	.align		4
        /*0060*/ 	.byte	0x03, 0x5f
        /*0062*/ 	.short	0x0101


	//----- nvinfo : EIATTR_VRC_CTA_INIT_COUNT
	.align		4
        /*0064*/ 	.byte	0x02, 0x4a
	.zero		1
	.zero		1


	//----- nvinfo : EIATTR_EXIT_INSTR_OFFSETS
	.align		4
        /*0068*/ 	.byte	0x04, 0x1c
        /*006a*/ 	.short	(.L_19 - .L_18)


	//   ....[0]....
.L_18:
        /*006c*/ 	.word	0x000001d0


	//   ....[1]....
        /*0070*/ 	.word	0x00000210


	//   ....[2]....
        /*0074*/ 	.word	0x00000250


	//----- nvinfo : EIATTR_CRS_STACK_SIZE
	.align		4
.L_19:
        /*0078*/ 	.byte	0x04, 0x1e
        /*007a*/ 	.short	(.L_21 - .L_20)
.L_20:
        /*007c*/ 	.word	0x00000000


	//----- nvinfo : EIATTR_CBANK_PARAM_SIZE
	.align		4
.L_21:
        /*0080*/ 	.byte	0x03, 0x19
        /*0082*/ 	.short	0x0018


	//----- nvinfo : EIATTR_PARAM_CBANK
	.align		4
        /*0084*/ 	.byte	0x04, 0x0a
        /*0086*/ 	.short	(.L_23 - .L_22)
	.align		4
.L_22:
        /*0088*/ 	.word	index@(.nv.constant0._Z11bitonicSwapPiiiii)
        /*008c*/ 	.short	0x0380
        /*008e*/ 	.short	0x0018


	//----- nvinfo : EIATTR_SW_WAR
	.align		4
.L_23:
        /*0090*/ 	.byte	0x04, 0x36
        /*0092*/ 	.short	(.L_25 - .L_24)
.L_24:
        /*0094*/ 	.word	0x00000008
.L_25:


//--------------------- .nv.callgraph             --------------------------
	.section	.nv.callgraph,"",@"SHT_CUDA_CALLGRAPH"
	.align	4
	.sectionentsize	8
	.align		4
        /*0000*/ 	.word	0x00000000
	.align		4
        /*0004*/ 	.word	0xffffffff
	.align		4
        /*0008*/ 	.word	0x00000000
	.align		4
        /*000c*/ 	.word	0xfffffffe
	.align		4
        /*0010*/ 	.word	0x00000000
	.align		4
        /*0014*/ 	.word	0xfffffffd
	.align		4
        /*0018*/ 	.word	0x00000000
	.align		4
        /*001c*/ 	.word	0xfffffffc


//--------------------- .text._Z11bitonicSwapPiiiii --------------------------
	.section	.text._Z11bitonicSwapPiiiii,"ax",@progbits
	.align	128
        .global         _Z11bitonicSwapPiiiii
        .type           _Z11bitonicSwapPiiiii,@function
        .size           _Z11bitonicSwapPiiiii,(.L_x_4 - _Z11bitonicSwapPiiiii)
        .other          _Z11bitonicSwapPiiiii,@"STO_CUDA_ENTRY STV_DEFAULT"
_Z11bitonicSwapPiiiii:
.text._Z11bitonicSwapPiiiii:
[----:B------:R-:W-:Y:S01]  /*0000*/  LDC R1, c[0x0][0x37c] ;  /* 0x0000df00ff017b82 */ /* 0x000fe20000000800 */
[----:B------:R-:W0:Y:S07]  /*0010*/  S2R R5, SR_TID.X ;  /* 0x0000000000057919 */ /* 0x000e2e0000002100 */
[----:B------:R-:W0:Y:S01]  /*0020*/  S2UR UR6, SR_CTAID.X ;  /* 0x00000000000679c3 */ /* 0x000e220000002500 */
[----:B------:R-:W1:Y:S01]  /*0030*/  LDCU.64 UR8, c[0x0][0x390] ;  /* 0x00007200ff0877ac */ /* 0x000e620008000a00 */
[----:B------:R-:W-:Y:S01]  /*0040*/  BSSY.RECONVERGENT B0, `(.L_x_0) ;  /* 0x000001e000007945 */ /* 0x000fe20003800200 */
[----:B------:R-:W2:Y:S05]  /*0050*/  S2R R9, SR_TID.Y ;  /* 0x0000000000097919 */ /* 0x000eaa0000002200 */
[----:B------:R-:W0:Y:S08]  /*0060*/  LDC R0, c[0x0][0x360] ;  /* 0x0000d800ff007b82 */ /* 0x000e300000000800 */
[----:B------:R-:W3:Y:S08]  /*0070*/  S2UR UR4, SR_CTAID.Z ;  /* 0x00000000000479c3 */ /* 0x000ef00000002700 */
[----:B------:R-:W4:Y:S08]  /*0080*/  S2UR UR5, SR_CTAID.Y ;  /* 0x00000000000579c3 */ /* 0x000f300000002600 */
[----:B------:R-:W2:Y:S01]  /*0090*/  LDC R6, c[0x0][0x38c] ;  /* 0x0000e300ff067b82 */ /* 0x000ea20000000800 */
[----:B0-----:R-:W-:Y:S01]  /*00a0*/  IMAD R0, R0, UR6, R5 ;  /* 0x0000000600007c24 */ /* 0x001fe2000f8e0205 */
[----:B------:R-:W0:Y:S04]  /*00b0*/  LDCU.64 UR6, c[0x0][0x358] ;  /* 0x00006b00ff0677ac */ /* 0x000e280008000a00 */
[----:B-1----:R-:W-:-:S02]  /*00c0*/  SHF.R.U32.HI R4, RZ, UR8, R0 ;  /* 0x00000008ff047c19 */ /* 0x002fc40008011600 */
[----:B------:R-:W1:Y:S01]  /*00d0*/  LDC R7, c[0x0][0x364] ;  /* 0x0000d900ff077b82 */ /* 0x000e620000000800 */
[----:B---3--:R-:W-:Y:S01]  /*00e0*/  USHF.L.U32 UR4, UR4, UR9, URZ ;  /* 0x0000000904047299 */ /* 0x008fe200080006ff */
[----:B------:R-:W-:-:S04]  /*00f0*/  LOP3.LUT R4, R4, 0x1, RZ, 0xc0, !PT ;  /* 0x0000000104047812 */ /* 0x000fc800078ec0ff */
[----:B------:R-:W-:Y:S02]  /*0100*/  ISETP.NE.U32.AND P0, PT, R4, 0x1, PT ;  /* 0x000000010400780c */ /* 0x000fe40003f05070 */
[----:B------:R-:W3:Y:S01]  /*0110*/  LDC.64 R2, c[0x0][0x380] ;  /* 0x0000e000ff027b82 */ /* 0x000ee20000000a00 */
[----:B----4-:R-:W-:Y:S01]  /*0120*/  UIADD3 UR4, UPT, UPT, UR4, UR5, URZ ;  /* 0x0000000504047290 */ /* 0x010fe2000fffe0ff */
[----:B--2---:R-:W-:-:S05]  /*0130*/  IMAD R0, R0, R6, R9 ;  /* 0x0000000600007224 */ /* 0x004fca00078e0209 */
[----:B-1----:R-:W-:-:S04]  /*0140*/  IMAD R5, R7, UR4, R0 ;  /* 0x0000000407057c24 */ /* 0x002fc8000f8e0200 */
[----:B---3--:R-:W-:Y:S01]  /*0150*/  IMAD.WIDE R2, R5, 0x4, R2 ;  /* 0x0000000405027825 */ /* 0x008fe200078e0202 */
[----:B------:R-:W-:-:S05]  /*0160*/  SHF.R.S32.HI R5, RZ, 0x1, R6 ;  /* 0x00000001ff057819 */ /* 0x000fca0000011406 */
[----:B------:R-:W-:Y:S01]  /*0170*/  IMAD.WIDE R4, R5, 0x4, R2 ;  /* 0x0000000405047825 */ /* 0x000fe200078e0202 */
[----:B0-----:R-:W-:Y:S06]  /*0180*/  @!P0 BRA `(.L_x_1) ;  /* 0x0000000000148947 */ /* 0x001fec0003800000 */
[----:B------:R-:W2:Y:S04]  /*0190*/  LDG.E R7, desc[UR6][R2.64] ;  /* 0x0000000602077981 */ /* 0x000ea8000c1e1900 */
[----:B------:R-:W2:Y:S02]  /*01a0*/  LDG.E R0, desc[UR6][R4.64] ;  /* 0x0000000604007981 */ /* 0x000ea4000c1e1900 */
[----:B--2---:R-:W-:-:S13]  /*01b0*/  ISETP.GT.AND P0, PT, R7, R0, PT ;  /* 0x000000000700720c */ /* 0x004fda0003f04270 */
[----:B------:R-:W-:Y:S05]  /*01c0*/  @P0 BRA `(.L_x_2) ;  /* 0x0000000000140947 */ /* 0x000fea0003800000 */
[----:B------:R-:W-:Y:S05]  /*01d0*/  EXIT ;  /* 0x000000000000794d */ /* 0x000fea0003800000 */
.L_x_1:
[----:B------:R-:W2:Y:S04]  /*01e0*/  LDG.E R7, desc[UR6][R2.64] ;  /* 0x0000000602077981 */ /* 0x000ea8000c1e1900 */
[----:B------:R-:W2:Y:S02]  /*01f0*/  LDG.E R0, desc[UR6][R4.64] ;  /* 0x0000000604007981 */ /* 0x000ea4000c1e1900 */
[----:B--2---:R-:W-:-:S13]  /*0200*/  ISETP.GE.AND P0, PT, R7, R0, PT ;  /* 0x000000000700720c */ /* 0x004fda0003f06270 */
[----:B------:R-:W-:Y:S05]  /*0210*/  @P0 EXIT ;  /* 0x000000000000094d */ /* 0x000fea0003800000 */
.L_x_2:
[----:B------:R-:W-:Y:S05]  /*0220*/  BSYNC.RECONVERGENT B0 ;  /* 0x0000000000007941 */ /* 0x000fea0003800200 */
.L_x_0:
[----:B------:R-:W-:Y:S04]  /*0230*/  STG.E desc[UR6][R2.64], R0 ;  /* 0x0000000002007986 */ /* 0x000fe8000c101906 */
[----:B------:R-:W-:Y:S01]  /*0240*/  STG.E desc[UR6][R4.64], R7 ;  /* 0x0000000704007986 */ /* 0x000fe2000c101906 */
[----:B------:R-:W-:Y:S05]  /*0250*/  EXIT ;  /* 0x000000000000794d */ /* 0x000fea0003800000 */
.L_x_3:
[----:B------:R-:W-:-:S00]  /*0260*/  BRA `(.L_x_3) ;  /* 0xfffffffc00fc7947 */ /* 0x000fc0000383ffff */
[----:B------:R-:W-:-:S00]  /*0270*/  NOP ;  /* 0x0000000000007918 */ /* 0x000fc00000000000 */
        /* <DEDUP_REMOVED lines=8> */
.L_x_4:


//--------------------- .nv.shared.reserved.0     --------------------------
	.section	.nv.shared.reserved.0,"aw",@nobits
	.weak		__nv_reservedSMEM_offset_0_alias
	.size		__nv_reservedSMEM_offset_0_alias, 0, 64
	.other		__nv_reservedSMEM_offset_0_alias,@"STO_CUDA_RESERVED_SHARED STV_DEFAULT"
__nv_reservedSMEM_offset_0_alias:
	.zero		0
	.zero		64


//--------------------- .nv.constant0._Z11bitonicSwapPiiiii --------------------------
	.section	.nv.constant0._Z11bitonicSwapPiiiii,"a",@progbits
	.sectionflags	@""
	.align	4
.nv.constant0._Z11bitonicSwapPiiiii:
	.zero		920


//--------------------- SYMBOLS --------------------------

	.type		.nv.reservedSmem.offset0,@object
	.size		.nv.reservedSmem.offset0,0x4
